//
// Generated by NVIDIA NVVM Compiler
//
// Compiler Build ID: CL-36424714
// Cuda compilation tools, release 13.0, V13.0.88
// Based on NVVM 20.0.0
//

.version 9.0
.target sm_100
.address_size 64

	// .globl	_Z6reducePiS_i

.visible .entry _Z6reducePiS_i(
	.param .u64 .ptr .align 1 _Z6reducePiS_i_param_0,
	.param .u64 .ptr .align 1 _Z6reducePiS_i_param_1,
	.param .u32 _Z6reducePiS_i_param_2
)
{
	.reg .pred 	%p<5>;
	.reg .b32 	%r<10>;
	.reg .b64 	%rd<9>;

	ld.param.u64 	%rd4, [_Z6reducePiS_i_param_0];
	ld.param.u64 	%rd3, [_Z6reducePiS_i_param_1];
	ld.param.u32 	%r9, [_Z6reducePiS_i_param_2];
	cvta.to.global.u64 	%rd1, %rd4;
	mov.u32 	%r1, %tid.x;
	setp.lt.s32 	%p1, %r9, 2;
	@%p1 bra 	$L__BB0_5;
	mul.wide.u32 	%rd5, %r1, 4;
	add.s64 	%rd2, %rd1, %rd5;
$L__BB0_2:
	shr.u32 	%r3, %r9, 1;
	setp.ge.u32 	%p2, %r1, %r3;
	@%p2 bra 	$L__BB0_4;
	mul.wide.u32 	%rd6, %r3, 4;
	add.s64 	%rd7, %rd2, %rd6;
	ld.global.u32 	%r5, [%rd7];
	ld.global.u32 	%r6, [%rd2];
	add.s32 	%r7, %r6, %r5;
	st.global.u32 	[%rd2], %r7;
$L__BB0_4:
	bar.sync 	0;
	setp.gt.u32 	%p3, %r9, 3;
	mov.u32 	%r9, %r3;
	@%p3 bra 	$L__BB0_2;
$L__BB0_5:
	setp.ne.s32 	%p4, %r1, 0;
	@%p4 bra 	$L__BB0_7;
	ld.global.u32 	%r8, [%rd1];
	cvta.to.global.u64 	%rd8, %rd3;
	st.global.u32 	[%rd8], %r8;
$L__BB0_7:
	ret;

}


// ===== COMPILED SASS (sm_100) =====

	.target	sm_100

	.elftype	@"ET_EXEC"


//--------------------- .note.nv.tkinfo           --------------------------
	.section	.note.nv.tkinfo,"",@"SHT_NOTE"
	.sectionflags	@"SHF_NOTE_NV_TKINFO"
	.tkinfo
        /*0018*/ 	.word	0x00000002
        /*0030*/ 	.string	""
        /*0030*/ 	.string	"ptxas"
        /*0030*/ 	.string	"Cuda compilation tools, release 13.0, V13.0.88"
        /*0030*/ 	.string	"Build cuda_13.0.r13.0/compiler.36424714_0"
        /*0030*/ 	.string	"-arch sm_100 -m 64 "



//--------------------- .note.nv.cuinfo           --------------------------
	.section	.note.nv.cuinfo,"",@"SHT_NOTE"
	.sectionflags	@"SHF_NOTE_NV_CUINFO"
        /*0018*/ 	.short	0x0002
        /*001a*/ 	.short	0x0064
        /*001c*/ 	.short	0x0082
	.zero		2


//--------------------- .nv.info                  --------------------------
	.section	.nv.info,"",@"SHT_CUDA_INFO"
	.align	4


	//----- nvinfo : EIATTR_REGCOUNT
	.align		4
        /*0000*/ 	.byte	0x04, 0x2f
        /*0002*/ 	.short	(.L_1 - .L_0)
	.align		4
.L_0:
        /*0004*/ 	.word	index@(_Z6reducePiS_i)
        /*0008*/ 	.word	0x0000000c


	//----- nvinfo : EIATTR_FRAME_SIZE
	.align		4
.L_1:
        /*000c*/ 	.byte	0x04, 0x11
        /*000e*/ 	.short	(.L_3 - .L_2)
	.align		4
.L_2:
        /*0010*/ 	.word	index@(_Z6reducePiS_i)
        /*0014*/ 	.word	0x00000000


	//----- nvinfo : EIATTR_MIN_STACK_SIZE
	.align		4
.L_3:
        /*0018*/ 	.byte	0x04, 0x12
        /*001a*/ 	.short	(.L_5 - .L_4)
	.align		4
.L_4:
        /*001c*/ 	.word	index@(_Z6reducePiS_i)
        /*0020*/ 	.word	0x00000000
.L_5:


//--------------------- .nv.compat                --------------------------
	.section	.nv.compat,"",@"SHT_CUDA_COMPAT_INFO"
	.align	4
        /*0000*/ 	.byte	0x02, 0x09, 0x00, 0x00, 0x02, 0x02, 0x01, 0x00, 0x02, 0x05, 0x05, 0x00, 0x03, 0x07, 0x01, 0x01
        /*0010*/ 	.byte	0x02, 0x03, 0x00, 0x00, 0x02, 0x06, 0x01, 0x00, 0x04, 0x0b, 0x08, 0x00, 0x09, 0x00, 0x00, 0x00
        /*0020*/ 	.byte	0x00, 0x00, 0x00, 0x00


//--------------------- .nv.info._Z6reducePiS_i   --------------------------
	.section	.nv.info._Z6reducePiS_i,"",@"SHT_CUDA_INFO"
	.sectionflags	@""
	.align	4


	//----- nvinfo : EIATTR_CUDA_API_VERSION
	.align		4
        /*0000*/ 	.byte	0x04, 0x37
        /*0002*/ 	.short	(.L_7 - .L_6)
.L_6:
        /*0004*/ 	.word	0x00000082


	//----- nvinfo : EIATTR_KPARAM_INFO
	.align		4
.L_7:
        /*0008*/ 	.byte	0x04, 0x17
        /*000a*/ 	.short	(.L_9 - .L_8)
.L_8:
        /*000c*/ 	.word	0x00000000
        /*0010*/ 	.short	0x0002
        /*0012*/ 	.short	0x0010
        /*0014*/ 	.byte	0x00, 0xf0, 0x11, 0x00


	//----- nvinfo : EIATTR_KPARAM_INFO
	.align		4
.L_9:
        /*0018*/ 	.byte	0x04, 0x17
        /*001a*/ 	.short	(.L_11 - .L_10)
.L_10:
        /*001c*/ 	.word	0x00000000
        /*0020*/ 	.short	0x0001
        /*0022*/ 	.short	0x0008
        /*0024*/ 	.byte	0x00, 0xf5, 0x21, 0x00


	//----- nvinfo : EIATTR_KPARAM_INFO
	.align		4
.L_11:
        /*0028*/ 	.byte	0x04, 0x17
        /*002a*/ 	.short	(.L_13 - .L_12)
.L_12:
        /*002c*/ 	.word	0x00000000
        /*0030*/ 	.short	0x0000
        /*0032*/ 	.short	0x0000
        /*0034*/ 	.byte	0x00, 0xf5, 0x21, 0x00


	//----- nvinfo : EIATTR_SPARSE_MMA_MASK
	.align		4
.L_13:
        /*0038*/ 	.byte	0x03, 0x50
        /*003a*/ 	.short	0x0000


	//----- nvinfo : EIATTR_MAXREG_COUNT
	.align		4
        /*003c*/ 	.byte	0x03, 0x1b
        /*003e*/ 	.short	0x00ff


	//----- nvinfo : EIATTR_NUM_BARRIERS
	.align		4
        /*0040*/ 	.byte	0x02, 0x4c
        /*0042*/ 	.byte	0x01
	.zero		1


	//----- nvinfo : EIATTR_MERCURY_ISA_VERSION
	.align		4
        /*0044*/ 	.byte	0x03, 0x5f
        /*0046*/ 	.short	0x0101


	//----- nvinfo : EIATTR_VRC_CTA_INIT_COUNT
	.align		4
        /*0048*/ 	.byte	0x02, 0x4a
	.zero		1
	.zero		1


	//----- nvinfo : EIATTR_EXIT_INSTR_OFFSETS
	.align		4
        /*004c*/ 	.byte	0x04, 0x1c
        /*004e*/ 	.short	(.L_15 - .L_14)


	//   ....[0]....
.L_14:
        /*0050*/ 	.word	0x00000190


	//   ....[1]....
        /*0054*/ 	.word	0x000001e0


	//----- nvinfo : EIATTR_CRS_STACK_SIZE
	.align		4
.L_15:
        /*0058*/ 	.byte	0x04, 0x1e
        /*005a*/ 	.short	(.L_17 - .L_16)
.L_16:
        /*005c*/ 	.word	0x00000000


	//----- nvinfo : EIATTR_CBANK_PARAM_SIZE
	.align		4
.L_17:
        /*0060*/ 	.byte	0x03, 0x19
        /*0062*/ 	.short	0x0014


	//----- nvinfo : EIATTR_PARAM_CBANK
	.align		4
        /*0064*/ 	.byte	0x04, 0x0a
        /*0066*/ 	.short	(.L_19 - .L_18)
	.align		4
.L_18:
        /*0068*/ 	.word	index@(.nv.constant0._Z6reducePiS_i)
        /*006c*/ 	.short	0x0380
        /*006e*/ 	.short	0x0014


	//----- nvinfo : EIATTR_SW_WAR
	.align		4
.L_19:
        /*0070*/ 	.byte	0x04, 0x36
        /*0072*/ 	.short	(.L_21 - .L_20)
.L_20:
        /*0074*/ 	.word	0x00000008
.L_21:


//--------------------- .nv.callgraph             --------------------------
	.section	.nv.callgraph,"",@"SHT_CUDA_CALLGRAPH"
	.align	4
	.sectionentsize	8
	.align		4
        /*0000*/ 	.word	0x00000000
	.align		4
        /*0004*/ 	.word	0xffffffff
	.align		4
        /*0008*/ 	.word	0x00000000
	.align		4
        /*000c*/ 	.word	0xfffffffe
	.align		4
        /*0010*/ 	.word	0x00000000
	.align		4
        /*0014*/ 	.word	0xfffffffd
	.align		4
        /*0018*/ 	.word	0x00000000
	.align		4
        /*001c*/ 	.word	0xfffffffc


//--------------------- .text._Z6reducePiS_i      --------------------------
	.section	.text._Z6reducePiS_i,"ax",@progbits
	.align	128
        .global         _Z6reducePiS_i
        .type           _Z6reducePiS_i,@function
        .size           _Z6reducePiS_i,(.L_x_5 - _Z6reducePiS_i)
        .other          _Z6reducePiS_i,@"STO_CUDA_ENTRY STV_DEFAULT"
_Z6reducePiS_i:
.text._Z6reducePiS_i:
[----:B------:R-:W-:Y:S01]  /*0000*/  LDC R1, c[0x0][0x37c] ;  /* 0x0000df00ff017b82 */ /* 0x000fe20000000800 */
[----:B------:R-:W0:Y:S01]  /*0010*/  LDCU UR6, c[0x0][0x390] ;  /* 0x00007200ff0677ac */ /* 0x000e220008000800 */
[----:B------:R-:W1:Y:S01]  /*0020*/  S2R R9, SR_TID.X ;  /* 0x0000000000097919 */ /* 0x000e620000002100 */
[----:B------:R-:W2:Y:S01]  /*0030*/  LDCU.64 UR4, c[0x0][0x358] ;  /* 0x00006b00ff0477ac */ /* 0x000ea20008000a00 */
[----:B0-----:R-:W-:-:S09]  /*0040*/  UISETP.GE.AND UP0, UPT, UR6, 0x2, UPT ;  /* 0x000000020600788c */ /* 0x001fd2000bf06270 */
[----:B--2---:R-:W-:Y:S05]  /*0050*/  BRA.U !UP0, `(.L_x_0) ;  /* 0x0000000108487547 */ /* 0x004fea000b800000 */
[----:B------:R-:W1:Y:S01]  /*0060*/  LDC.64 R2, c[0x0][0x380] ;  /* 0x0000e000ff027b82 */ /* 0x000e620000000a00 */
[----:B------:R-:W0:Y:S02]  /*0070*/  LDCU UR6, c[0x0][0x390] ;  /* 0x00007200ff0677ac */ /* 0x000e240008000800 */
[----:B0-----:R-:W-:Y:S02]  /*0080*/  IMAD.U32 R0, RZ, RZ, UR6 ;  /* 0x00000006ff007e24 */ /* 0x001fe4000f8e00ff */
[----:B-1----:R-:W-:-:S07]  /*0090*/  IMAD.WIDE.U32 R2, R9, 0x4, R2 ;  /* 0x0000000409027825 */ /* 0x002fce00078e0002 */
.L_x_3:
[----:B------:R-:W-:Y:S01]  /*00a0*/  SHF.R.U32.HI R6, RZ, 0x1, R0 ;  /* 0x00000001ff067819 */ /* 0x000fe20000011600 */
[----:B------:R-:W-:Y:S03]  /*00b0*/  BSSY.RECONVERGENT B0, `(.L_x_1) ;  /* 0x0000008000007945 */ /* 0x000fe60003800200 */
[----:B------:R-:W-:-:S13]  /*00c0*/  ISETP.GE.U32.AND P0, PT, R9, R6, PT ;  /* 0x000000060900720c */ /* 0x000fda0003f06070 */
[----:B0-----:R-:W-:Y:S05]  /*00d0*/  @P0 BRA `(.L_x_2) ;  /* 0x0000000000140947 */ /* 0x001fea0003800000 */
[----:B------:R-:W-:Y:S01]  /*00e0*/  IMAD.WIDE.U32 R4, R6, 0x4, R2 ;  /* 0x0000000406047825 */ /* 0x000fe200078e0002 */
[----:B------:R-:W2:Y:S05]  /*00f0*/  LDG.E R7, desc[UR4][R2.64] ;  /* 0x0000000402077981 */ /* 0x000eaa000c1e1900 */
[----:B------:R-:W2:Y:S02]  /*0100*/  LDG.E R4, desc[UR4][R4.64] ;  /* 0x0000000404047981 */ /* 0x000ea4000c1e1900 */
[----:B--2---:R-:W-:-:S05]  /*0110*/  IADD3 R7, PT, PT, R4, R7, RZ ;  /* 0x0000000704077210 */ /* 0x004fca0007ffe0ff */
[----:B------:R0:W-:Y:S02]  /*0120*/  STG.E desc[UR4][R2.64], R7 ;  /* 0x0000000702007986 */ /* 0x0001e4000c101904 */
.L_x_2:
[----:B------:R-:W-:Y:S05]  /*0130*/  BSYNC.RECONVERGENT B0 ;  /* 0x0000000000007941 */ /* 0x000fea0003800200 */
.L_x_1:
[----:B------:R-:W-:Y:S01]  /*0140*/  BAR.SYNC.DEFER_BLOCKING 0x0 ;  /* 0x0000000000007b1d */ /* 0x000fe20000010000 */
[----:B------:R-:W-:Y:S01]  /*0150*/  ISETP.GT.U32.AND P0, PT, R0, 0x3, PT ;  /* 0x000000030000780c */ /* 0x000fe20003f04070 */
[----:B------:R-:W-:-:S12]  /*0160*/  IMAD.MOV.U32 R0, RZ, RZ, R6 ;  /* 0x000000ffff007224 */ /* 0x000fd800078e0006 */
[----:B------:R-:W-:Y:S05]  /*0170*/  @P0 BRA `(.L_x_3) ;  /* 0xfffffffc00c80947 */ /* 0x000fea000383ffff */
.L_x_0:
[----:B-1----:R-:W-:-:S13]  /*0180*/  ISETP.NE.AND P0, PT, R9, RZ, PT ;  /* 0x000000ff0900720c */ /* 0x002fda0003f05270 */
[----:B------:R-:W-:Y:S05]  /*0190*/  @P0 EXIT ;  /* 0x000000000000094d */ /* 0x000fea0003800000 */
[----:B0-----:R-:W0:Y:S02]  /*01a0*/  LDC.64 R2, c[0x0][0x380] ;  /* 0x0000e000ff027b82 */ /* 0x001e240000000a00 */
[----:B0-----:R-:W2:Y:S06]  /*01b0*/  LDG.E R3, desc[UR4][R2.64] ;  /* 0x0000000402037981 */ /* 0x001eac000c1e1900 */
[----:B------:R-:W2:Y:S02]  /*01c0*/  LDC.64 R4, c[0x0][0x388] ;  /* 0x0000e200ff047b82 */ /* 0x000ea40000000a00 */
[----:B--2---:R-:W-:Y:S01]  /*01d0*/  STG.E desc[UR4][R4.64], R3 ;  /* 0x0000000304007986 */ /* 0x004fe2000c101904 */
[----:B------:R-:W-:Y:S05]  /*01e0*/  EXIT ;  /* 0x000000000000794d */ /* 0x000fea0003800000 */
.L_x_4:
[----:B------:R-:W-:-:S00]  /*01f0*/  BRA `(.L_x_4) ;  /* 0xfffffffc00fc7947 */ /* 0x000fc0000383ffff */
[----:B------:R-:W-:-:S00]  /*0200*/  NOP ;  /* 0x0000000000007918 */ /* 0x000fc00000000000 */
[----:B------:R-:W-:-:S00]  /*0210*/  NOP ;  /* 0x0000000000007918 */ /* 0x000fc00000000000 */
[----:B------:R-:W-:-:S00]  /*0220*/  NOP ;  /* 0x0000000000007918 */ /* 0x000fc00000000000 */
[----:B------:R-:W-:-:S00]  /*0230*/  NOP ;  /* 0x0000000000007918 */ /* 0x000fc00000000000 */
[----:B------:R-:W-:-:S00]  /*0240*/  NOP ;  /* 0x0000000000007918 */ /* 0x000fc00000000000 */
[----:B------:R-:W-:-:S00]  /*0250*/  NOP ;  /* 0x0000000000007918 */ /* 0x000fc00000000000 */
[----:B------:R-:W-:-:S00]  /*0260*/  NOP ;  /* 0x0000000000007918 */ /* 0x000fc00000000000 */
[----:B------:R-:W-:-:S00]  /*0270*/  NOP ;  /* 0x0000000000007918 */ /* 0x000fc00000000000 */
.L_x_5:


//--------------------- .nv.shared.reserved.0     --------------------------
	.section	.nv.shared.reserved.0,"aw",@nobits
	.weak		__nv_reservedSMEM_offset_0_alias
	.size		__nv_reservedSMEM_offset_0_alias, 0, 64
	.other		__nv_reservedSMEM_offset_0_alias,@"STO_CUDA_RESERVED_SHARED STV_DEFAULT"
__nv_reservedSMEM_offset_0_alias:
	.zero		0
	.zero		64


//--------------------- .nv.constant0._Z6reducePiS_i --------------------------
	.section	.nv.constant0._Z6reducePiS_i,"a",@progbits
	.sectionflags	@""
	.align	4
.nv.constant0._Z6reducePiS_i:
	.zero		916


//--------------------- SYMBOLS --------------------------

	.type		.nv.reservedSmem.offset0,@object
	.size		.nv.reservedSmem.offset0,0x4
